//
// Generated by NVIDIA NVVM Compiler
//
// Compiler Build ID: CL-36424714
// Cuda compilation tools, release 13.0, V13.0.88
// Based on NVVM 20.0.0
//

.version 9.0
.target sm_100
.address_size 64

	// .globl	blur_filter

.visible .entry blur_filter(
	.param .u64 .ptr .align 1 blur_filter_param_0,
	.param .u32 blur_filter_param_1,
	.param .u64 .ptr .align 1 blur_filter_param_2
)
{
	.reg .pred 	%p<6>;
	.reg .b32 	%r<24>;
	.reg .b32 	%f<55>;
	.reg .b64 	%rd<50>;

	ld.param.u64 	%rd5, [blur_filter_param_0];
	ld.param.u32 	%r11, [blur_filter_param_1];
	ld.param.u64 	%rd6, [blur_filter_param_2];
	cvta.to.global.u64 	%rd1, %rd6;
	setp.lt.s32 	%p1, %r11, 3;
	@%p1 bra 	$L__BB0_7;
	mov.u32 	%r13, %tid.x;
	cvta.to.global.u64 	%rd7, %rd5;
	mul.wide.u32 	%rd8, %r13, 8;
	add.s64 	%rd2, %rd7, %rd8;
	mad.lo.s32 	%r1, %r11, %r13, %r11;
	setp.eq.s32 	%p2, %r11, 3;
	mov.b32 	%r23, 1;
	@%p2 bra 	$L__BB0_5;
	and.b32  	%r15, %r11, 2147483646;
	neg.s32 	%r22, %r15;
	mov.b32 	%r21, 2;
	mov.b64 	%rd49, 0;
	mov.u32 	%r20, %r1;
$L__BB0_3:
	add.s32 	%r16, %r21, -1;
	ld.global.u64 	%rd10, [%rd2];
	cvta.to.global.u64 	%rd11, %rd10;
	mul.wide.s32 	%rd12, %r16, 4;
	add.s64 	%rd13, %rd11, %rd12;
	ld.global.f32 	%f1, [%rd13+-4];
	ld.global.u64 	%rd14, [%rd2+8];
	cvta.to.global.u64 	%rd15, %rd14;
	add.s64 	%rd16, %rd15, %rd12;
	ld.global.f32 	%f2, [%rd16+-4];
	add.f32 	%f3, %f1, %f2;
	ld.global.u64 	%rd17, [%rd2+16];
	cvta.to.global.u64 	%rd18, %rd17;
	add.s64 	%rd19, %rd18, %rd12;
	ld.global.f32 	%f4, [%rd19+-4];
	add.f32 	%f5, %f3, %f4;
	ld.global.f32 	%f6, [%rd13];
	add.f32 	%f7, %f5, %f6;
	ld.global.f32 	%f8, [%rd16];
	add.f32 	%f9, %f7, %f8;
	ld.global.f32 	%f10, [%rd19];
	add.f32 	%f11, %f9, %f10;
	ld.global.f32 	%f12, [%rd13+4];
	add.f32 	%f13, %f11, %f12;
	ld.global.f32 	%f14, [%rd16+4];
	add.f32 	%f15, %f13, %f14;
	ld.global.f32 	%f16, [%rd19+4];
	add.f32 	%f17, %f15, %f16;
	div.rn.f32 	%f18, %f17, 0f41100000;
	add.s32 	%r17, %r20, 1;
	mul.wide.u32 	%rd20, %r17, 4;
	add.s64 	%rd21, %rd1, %rd20;
	st.global.f32 	[%rd21], %f18;
	ld.global.u64 	%rd22, [%rd2];
	cvta.to.global.u64 	%rd23, %rd22;
	add.s64 	%rd24, %rd23, %rd49;
	ld.global.f32 	%f19, [%rd24+4];
	ld.global.u64 	%rd25, [%rd2+8];
	cvta.to.global.u64 	%rd26, %rd25;
	add.s64 	%rd27, %rd26, %rd49;
	ld.global.f32 	%f20, [%rd27+4];
	add.f32 	%f21, %f19, %f20;
	ld.global.u64 	%rd28, [%rd2+16];
	cvta.to.global.u64 	%rd29, %rd28;
	add.s64 	%rd30, %rd29, %rd49;
	ld.global.f32 	%f22, [%rd30+4];
	add.f32 	%f23, %f21, %f22;
	ld.global.f32 	%f24, [%rd24+8];
	add.f32 	%f25, %f23, %f24;
	ld.global.f32 	%f26, [%rd27+8];
	add.f32 	%f27, %f25, %f26;
	ld.global.f32 	%f28, [%rd30+8];
	add.f32 	%f29, %f27, %f28;
	ld.global.f32 	%f30, [%rd24+12];
	add.f32 	%f31, %f29, %f30;
	ld.global.f32 	%f32, [%rd27+12];
	add.f32 	%f33, %f31, %f32;
	ld.global.f32 	%f34, [%rd30+12];
	add.f32 	%f35, %f33, %f34;
	div.rn.f32 	%f36, %f35, 0f41100000;
	add.s32 	%r20, %r20, 2;
	mul.wide.u32 	%rd31, %r20, 4;
	add.s64 	%rd32, %rd1, %rd31;
	st.global.f32 	[%rd32], %f36;
	add.s32 	%r22, %r22, 2;
	add.s32 	%r21, %r21, 2;
	add.s64 	%rd49, %rd49, 8;
	setp.ne.s32 	%p3, %r22, -2;
	@%p3 bra 	$L__BB0_3;
	add.s32 	%r23, %r21, -1;
$L__BB0_5:
	and.b32  	%r18, %r11, 1;
	setp.eq.b32 	%p4, %r18, 1;
	not.pred 	%p5, %p4;
	@%p5 bra 	$L__BB0_7;
	ld.global.u64 	%rd33, [%rd2];
	cvta.to.global.u64 	%rd34, %rd33;
	mul.wide.s32 	%rd35, %r23, 4;
	add.s64 	%rd36, %rd34, %rd35;
	ld.global.f32 	%f37, [%rd36+-4];
	ld.global.u64 	%rd37, [%rd2+8];
	cvta.to.global.u64 	%rd38, %rd37;
	add.s64 	%rd39, %rd38, %rd35;
	ld.global.f32 	%f38, [%rd39+-4];
	add.f32 	%f39, %f37, %f38;
	ld.global.u64 	%rd40, [%rd2+16];
	cvta.to.global.u64 	%rd41, %rd40;
	add.s64 	%rd42, %rd41, %rd35;
	ld.global.f32 	%f40, [%rd42+-4];
	add.f32 	%f41, %f39, %f40;
	mul.wide.u32 	%rd43, %r23, 4;
	add.s64 	%rd44, %rd34, %rd43;
	ld.global.f32 	%f42, [%rd44];
	add.f32 	%f43, %f41, %f42;
	add.s64 	%rd45, %rd38, %rd43;
	ld.global.f32 	%f44, [%rd45];
	add.f32 	%f45, %f43, %f44;
	add.s64 	%rd46, %rd41, %rd43;
	ld.global.f32 	%f46, [%rd46];
	add.f32 	%f47, %f45, %f46;
	ld.global.f32 	%f48, [%rd44+4];
	add.f32 	%f49, %f47, %f48;
	ld.global.f32 	%f50, [%rd45+4];
	add.f32 	%f51, %f49, %f50;
	ld.global.f32 	%f52, [%rd46+4];
	add.f32 	%f53, %f51, %f52;
	div.rn.f32 	%f54, %f53, 0f41100000;
	add.s32 	%r19, %r23, %r1;
	mul.wide.u32 	%rd47, %r19, 4;
	add.s64 	%rd48, %rd1, %rd47;
	st.global.f32 	[%rd48], %f54;
$L__BB0_7:
	bar.sync 	0;
	ret;

}


// ===== COMPILED SASS (sm_100) =====

	.target	sm_100

	.elftype	@"ET_EXEC"


//--------------------- .note.nv.tkinfo           --------------------------
	.section	.note.nv.tkinfo,"",@"SHT_NOTE"
	.sectionflags	@"SHF_NOTE_NV_TKINFO"
	.tkinfo
        /*0018*/ 	.word	0x00000002
        /*0030*/ 	.string	""
        /*0030*/ 	.string	"ptxas"
        /*0030*/ 	.string	"Cuda compilation tools, release 13.0, V13.0.88"
        /*0030*/ 	.string	"Build cuda_13.0.r13.0/compiler.36424714_0"
        /*0030*/ 	.string	"-arch sm_100 -m 64 "



//--------------------- .note.nv.cuinfo           --------------------------
	.section	.note.nv.cuinfo,"",@"SHT_NOTE"
	.sectionflags	@"SHF_NOTE_NV_CUINFO"
        /*0018*/ 	.short	0x0002
        /*001a*/ 	.short	0x0064
        /*001c*/ 	.short	0x0082
	.zero		2


//--------------------- .nv.info                  --------------------------
	.section	.nv.info,"",@"SHT_CUDA_INFO"
	.align	4


	//----- nvinfo : EIATTR_REGCOUNT
	.align		4
        /*0000*/ 	.byte	0x04, 0x2f
        /*0002*/ 	.short	(.L_1 - .L_0)
	.align		4
.L_0:
        /*0004*/ 	.word	index@(blur_filter)
        /*0008*/ 	.word	0x00000020


	//----- nvinfo : EIATTR_FRAME_SIZE
	.align		4
.L_1:
        /*000c*/ 	.byte	0x04, 0x11
        /*000e*/ 	.short	(.L_3 - .L_2)
	.align		4
.L_2:
        /*0010*/ 	.word	index@($__internal_0_$__cuda_sm3x_div_rn_noftz_f32_slowpath)
        /*0014*/ 	.word	0x00000000


	//----- nvinfo : EIATTR_FRAME_SIZE
	.align		4
.L_3:
        /*0018*/ 	.byte	0x04, 0x11
        /*001a*/ 	.short	(.L_5 - .L_4)
	.align		4
.L_4:
        /*001c*/ 	.word	index@(blur_filter)
        /*0020*/ 	.word	0x00000000


	//----- nvinfo : EIATTR_MIN_STACK_SIZE
	.align		4
.L_5:
        /*0024*/ 	.byte	0x04, 0x12
        /*0026*/ 	.short	(.L_7 - .L_6)
	.align		4
.L_6:
        /*0028*/ 	.word	index@(blur_filter)
        /*002c*/ 	.word	0x00000000
.L_7:


//--------------------- .nv.compat                --------------------------
	.section	.nv.compat,"",@"SHT_CUDA_COMPAT_INFO"
	.align	4
        /*0000*/ 	.byte	0x02, 0x09, 0x00, 0x00, 0x02, 0x02, 0x01, 0x00, 0x02, 0x05, 0x05, 0x00, 0x03, 0x07, 0x01, 0x01
        /*0010*/ 	.byte	0x02, 0x03, 0x00, 0x00, 0x02, 0x06, 0x01, 0x00, 0x04, 0x0b, 0x08, 0x00, 0x01, 0x00, 0x00, 0x00
        /*0020*/ 	.byte	0x00, 0x00, 0x00, 0x00


//--------------------- .nv.info.blur_filter      --------------------------
	.section	.nv.info.blur_filter,"",@"SHT_CUDA_INFO"
	.sectionflags	@""
	.align	4


	//----- nvinfo : EIATTR_CUDA_API_VERSION
	.align		4
        /*0000*/ 	.byte	0x04, 0x37
        /*0002*/ 	.short	(.L_9 - .L_8)
.L_8:
        /*0004*/ 	.word	0x00000082


	//----- nvinfo : EIATTR_KPARAM_INFO
	.align		4
.L_9:
        /*0008*/ 	.byte	0x04, 0x17
        /*000a*/ 	.short	(.L_11 - .L_10)
.L_10:
        /*000c*/ 	.word	0x00000000
        /*0010*/ 	.short	0x0002
        /*0012*/ 	.short	0x0010
        /*0014*/ 	.byte	0x00, 0xf5, 0x21, 0x00


	//----- nvinfo : EIATTR_KPARAM_INFO
	.align		4
.L_11:
        /*0018*/ 	.byte	0x04, 0x17
        /*001a*/ 	.short	(.L_13 - .L_12)
.L_12:
        /*001c*/ 	.word	0x00000000
        /*0020*/ 	.short	0x0001
        /*0022*/ 	.short	0x0008
        /*0024*/ 	.byte	0x00, 0xf0, 0x11, 0x00


	//----- nvinfo : EIATTR_KPARAM_INFO
	.align		4
.L_13:
        /*0028*/ 	.byte	0x04, 0x17
        /*002a*/ 	.short	(.L_15 - .L_14)
.L_14:
        /*002c*/ 	.word	0x00000000
        /*0030*/ 	.short	0x0000
        /*0032*/ 	.short	0x0000
        /*0034*/ 	.byte	0x00, 0xf5, 0x21, 0x00


	//----- nvinfo : EIATTR_SPARSE_MMA_MASK
	.align		4
.L_15:
        /*0038*/ 	.byte	0x03, 0x50
        /*003a*/ 	.short	0x0000


	//----- nvinfo : EIATTR_MAXREG_COUNT
	.align		4
        /*003c*/ 	.byte	0x03, 0x1b
        /*003e*/ 	.short	0x00ff


	//----- nvinfo : EIATTR_NUM_BARRIERS
	.align		4
        /*0040*/ 	.byte	0x02, 0x4c
        /*0042*/ 	.byte	0x01
	.zero		1


	//----- nvinfo : EIATTR_MERCURY_ISA_VERSION
	.align		4
        /*0044*/ 	.byte	0x03, 0x5f
        /*0046*/ 	.short	0x0101


	//----- nvinfo : EIATTR_VRC_CTA_INIT_COUNT
	.align		4
        /*0048*/ 	.byte	0x02, 0x4a
	.zero		1
	.zero		1


	//----- nvinfo : EIATTR_EXIT_INSTR_OFFSETS
	.align		4
        /*004c*/ 	.byte	0x04, 0x1c
        /*004e*/ 	.short	(.L_17 - .L_16)


	//   ....[0]....
.L_16:
        /*0050*/ 	.word	0x000009f0


	//----- nvinfo : EIATTR_CRS_STACK_SIZE
	.align		4
.L_17:
        /*0054*/ 	.byte	0x04, 0x1e
        /*0056*/ 	.short	(.L_19 - .L_18)
.L_18:
        /*0058*/ 	.word	0x00000000


	//----- nvinfo : EIATTR_CBANK_PARAM_SIZE
	.align		4
.L_19:
        /*005c*/ 	.byte	0x03, 0x19
        /*005e*/ 	.short	0x0018


	//----- nvinfo : EIATTR_PARAM_CBANK
	.align		4
        /*0060*/ 	.byte	0x04, 0x0a
        /*0062*/ 	.short	(.L_21 - .L_20)
	.align		4
.L_20:
        /*0064*/ 	.word	index@(.nv.constant0.blur_filter)
        /*0068*/ 	.short	0x0380
        /*006a*/ 	.short	0x0018


	//----- nvinfo : EIATTR_SW_WAR
	.align		4
.L_21:
        /*006c*/ 	.byte	0x04, 0x36
        /*006e*/ 	.short	(.L_23 - .L_22)
.L_22:
        /*0070*/ 	.word	0x00000008
.L_23:


//--------------------- .nv.callgraph             --------------------------
	.section	.nv.callgraph,"",@"SHT_CUDA_CALLGRAPH"
	.align	4
	.sectionentsize	8
	.align		4
        /*0000*/ 	.word	0x00000000
	.align		4
        /*0004*/ 	.word	0xffffffff
	.align		4
        /*0008*/ 	.word	0x00000000
	.align		4
        /*000c*/ 	.word	0xfffffffe
	.align		4
        /*0010*/ 	.word	0x00000000
	.align		4
        /*0014*/ 	.word	0xfffffffd
	.align		4
        /*0018*/ 	.word	0x00000000
	.align		4
        /*001c*/ 	.word	0xfffffffc


//--------------------- .text.blur_filter         --------------------------
	.section	.text.blur_filter,"ax",@progbits
	.align	128
        .global         blur_filter
        .type           blur_filter,@function
        .size           blur_filter,(.L_x_21 - blur_filter)
        .other          blur_filter,@"STO_CUDA_ENTRY STV_DEFAULT"
blur_filter:
.text.blur_filter:
[----:B------:R-:W-:Y:S08]  /*0000*/  LDC R1, c[0x0][0x37c] ;  /* 0x0000df00ff017b82 */ /* 0x000ff00000000800 */
[----:B------:R-:W0:Y:S02]  /*0010*/  LDC R0, c[0x0][0x388] ;  /* 0x0000e200ff007b82 */ /* 0x000e240000000800 */
[----:B0-----:R-:W-:-:S13]  /*0020*/  ISETP.GE.AND P0, PT, R0, 0x3, PT ;  /* 0x000000030000780c */ /* 0x001fda0003f06270 */
[----:B------:R-:W-:Y:S05]  /*0030*/  @!P0 BRA `(.L_x_0) ;  /* 0x0000000800688947 */ /* 0x000fea0003800000 */
[----:B------:R-:W0:Y:S01]  /*0040*/  S2R R3, SR_TID.X ;  /* 0x0000000000037919 */ /* 0x000e220000002100 */
[----:B------:R-:W0:Y:S01]  /*0050*/  LDC.64 R4, c[0x0][0x380] ;  /* 0x0000e000ff047b82 */ /* 0x000e220000000a00 */
[----:B------:R-:W-:Y:S01]  /*0060*/  ISETP.NE.AND P0, PT, R0, 0x3, PT ;  /* 0x000000030000780c */ /* 0x000fe20003f05270 */
[----:B------:R-:W1:Y:S01]  /*0070*/  LDCU.64 UR6, c[0x0][0x358] ;  /* 0x00006b00ff0677ac */ /* 0x000e620008000a00 */
[----:B------:R-:W-:Y:S02]  /*0080*/  HFMA2 R7, -RZ, RZ, 0, 5.9604644775390625e-08 ;  /* 0x00000001ff077431 */ /* 0x000fe400000001ff */
[----:B------:R-:W-:Y:S02]  /*0090*/  IMAD.MOV.U32 R2, RZ, RZ, 0x41100000 ;  /* 0x41100000ff027424 */ /* 0x000fe400078e00ff */
[----:B0-----:R-:W-:-:S04]  /*00a0*/  IMAD.WIDE.U32 R4, R3, 0x8, R4 ;  /* 0x0000000803047825 */ /* 0x001fc800078e0004 */
[----:B------:R-:W-:-:S03]  /*00b0*/  IMAD R8, R3, R0, R0 ;  /* 0x0000000003087224 */ /* 0x000fc600078e0200 */
[----:B-1----:R-:W-:Y:S05]  /*00c0*/  @!P0 BRA `(.L_x_1) ;  /* 0x0000000400848947 */ /* 0x002fea0003800000 */
[----:B------:R-:W0:Y:S01]  /*00d0*/  LDC.64 R6, c[0x0][0x390] ;  /* 0x0000e400ff067b82 */ /* 0x000e220000000a00 */
[----:B------:R-:W-:Y:S01]  /*00e0*/  LOP3.LUT R9, R0, 0x7ffffffe, RZ, 0xc0, !PT ;  /* 0x7ffffffe00097812 */ /* 0x000fe200078ec0ff */
[----:B------:R-:W-:Y:S01]  /*00f0*/  IMAD.MOV.U32 R11, RZ, RZ, R8 ;  /* 0x000000ffff0b7224 */ /* 0x000fe200078e0008 */
[----:B------:R-:W-:Y:S01]  /*0100*/  MOV R10, 0x2 ;  /* 0x00000002000a7802 */ /* 0x000fe20000000f00 */
[----:B------:R-:W-:Y:S01]  /*0110*/  UMOV UR4, URZ ;  /* 0x000000ff00047c82 */ /* 0x000fe20008000000 */
[----:B------:R-:W-:Y:S01]  /*0120*/  IADD3 R9, PT, PT, -R9, RZ, RZ ;  /* 0x000000ff09097210 */ /* 0x000fe20007ffe1ff */
[----:B------:R-:W-:-:S06]  /*0130*/  UMOV UR5, URZ ;  /* 0x000000ff00057c82 */ /* 0x000fcc0008000000 */
.L_x_6:
[----:B-1----:R-:W2:Y:S04]  /*0140*/  LDG.E.64 R12, desc[UR6][R4.64] ;  /* 0x00000006040c7981 */ /* 0x002ea8000c1e1b00 */
[----:B------:R-:W3:Y:S04]  /*0150*/  LDG.E.64 R14, desc[UR6][R4.64+0x8] ;  /* 0x00000806040e7981 */ /* 0x000ee8000c1e1b00 */
[----:B------:R-:W4:Y:S01]  /*0160*/  LDG.E.64 R16, desc[UR6][R4.64+0x10] ;  /* 0x0000100604107981 */ /* 0x000f22000c1e1b00 */
[----:B------:R-:W-:-:S04]  /*0170*/  VIADD R3, R10, 0xffffffff ;  /* 0xffffffff0a037836 */ /* 0x000fc80000000000 */
[----:B--2---:R-:W-:-:S04]  /*0180*/  IMAD.WIDE R12, R3, 0x4, R12 ;  /* 0x00000004030c7825 */ /* 0x004fc800078e020c */
[C---:B---3--:R-:W-:Y:S01]  /*0190*/  IMAD.WIDE R14, R3.reuse, 0x4, R14 ;  /* 0x00000004030e7825 */ /* 0x048fe200078e020e */
[----:B------:R-:W2:Y:S03]  /*01a0*/  LDG.E R0, desc[UR6][R12.64+-0x4] ;  /* 0xfffffc060c007981 */ /* 0x000ea6000c1e1900 */
[----:B----4-:R-:W-:Y:S01]  /*01b0*/  IMAD.WIDE R16, R3, 0x4, R16 ;  /* 0x0000000403107825 */ /* 0x010fe200078e0210 */
[----:B------:R-:W3:Y:S04]  /*01c0*/  LDG.E R21, desc[UR6][R12.64] ;  /* 0x000000060c157981 */ /* 0x000ee8000c1e1900 */
[----:B------:R-:W2:Y:S04]  /*01d0*/  LDG.E R3, desc[UR6][R14.64+-0x4] ;  /* 0xfffffc060e037981 */ /* 0x000ea8000c1e1900 */
[----:B------:R-:W4:Y:S04]  /*01e0*/  LDG.E R19, desc[UR6][R16.64+-0x4] ;  /* 0xfffffc0610137981 */ /* 0x000f28000c1e1900 */
[----:B------:R-:W5:Y:S04]  /*01f0*/  LDG.E R23, desc[UR6][R14.64] ;  /* 0x000000060e177981 */ /* 0x000f68000c1e1900 */
[----:B------:R-:W5:Y:S04]  /*0200*/  LDG.E R25, desc[UR6][R16.64] ;  /* 0x0000000610197981 */ /* 0x000f68000c1e1900 */
[----:B------:R-:W5:Y:S04]  /*0210*/  LDG.E R27, desc[UR6][R12.64+0x4] ;  /* 0x000004060c1b7981 */ /* 0x000f68000c1e1900 */
[----:B------:R-:W5:Y:S04]  /*0220*/  LDG.E R29, desc[UR6][R14.64+0x4] ;  /* 0x000004060e1d7981 */ /* 0x000f68000c1e1900 */
[----:B------:R-:W5:Y:S01]  /*0230*/  LDG.E R18, desc[UR6][R16.64+0x4] ;  /* 0x0000040610127981 */ /* 0x000f62000c1e1900 */
[----:B------:R-:W-:Y:S01]  /*0240*/  BSSY.RECONVERGENT B0, `(.L_x_2) ;  /* 0x0000014000007945 */ /* 0x000fe20003800200 */
[----:B--2---:R-:W-:-:S04]  /*0250*/  FADD R0, R0, R3 ;  /* 0x0000000300007221 */ /* 0x004fc80000000000 */
[----:B----4-:R-:W-:-:S04]  /*0260*/  FADD R0, R0, R19 ;  /* 0x0000001300007221 */ /* 0x010fc80000000000 */
[----:B---3--:R-:W-:-:S04]  /*0270*/  FADD R0, R0, R21 ;  /* 0x0000001500007221 */ /* 0x008fc80000000000 */
[----:B-----5:R-:W-:-:S04]  /*0280*/  FADD R0, R0, R23 ;  /* 0x0000001700007221 */ /* 0x020fc80000000000 */
[----:B------:R-:W-:-:S04]  /*0290*/  FADD R0, R0, R25 ;  /* 0x0000001900007221 */ /* 0x000fc80000000000 */
[----:B------:R-:W-:-:S04]  /*02a0*/  FADD R0, R0, R27 ;  /* 0x0000001b00007221 */ /* 0x000fc80000000000 */
[----:B------:R-:W-:Y:S01]  /*02b0*/  FADD R0, R0, R29 ;  /* 0x0000001d00007221 */ /* 0x000fe20000000000 */
[----:B------:R-:W-:-:S03]  /*02c0*/  MOV R19, 0x3de38e39 ;  /* 0x3de38e3900137802 */ /* 0x000fc60000000f00 */
[----:B------:R-:W-:Y:S02]  /*02d0*/  FADD R3, R0, R18 ;  /* 0x0000001200037221 */ /* 0x000fe40000000000 */
[----:B------:R-:W-:Y:S02]  /*02e0*/  FFMA R12, R19, -R2, 1 ;  /* 0x3f800000130c7423 */ /* 0x000fe40000000802 */
[----:B------:R-:W1:Y:S02]  /*02f0*/  FCHK P0, R3, 9 ;  /* 0x4110000003007902 */ /* 0x000e640000000000 */
[----:B------:R-:W-:-:S04]  /*0300*/  FFMA R12, R12, R19, 0.11111111193895339966 ;  /* 0x3de38e390c0c7423 */ /* 0x000fc80000000013 */
[----:B------:R-:W-:-:S04]  /*0310*/  FFMA R0, R3, R12, RZ ;  /* 0x0000000c03007223 */ /* 0x000fc800000000ff */
[----:B------:R-:W-:-:S04]  /*0320*/  FFMA R13, R0, -9, R3 ;  /* 0xc1100000000d7823 */ /* 0x000fc80000000003 */
[----:B------:R-:W-:Y:S01]  /*0330*/  FFMA R21, R12, R13, R0 ;  /* 0x0000000d0c157223 */ /* 0x000fe20000000000 */
[----:B-1----:R-:W-:Y:S06]  /*0340*/  @!P0 BRA `(.L_x_3) ;  /* 0x00000000000c8947 */ /* 0x002fec0003800000 */
[----:B------:R-:W-:-:S07]  /*0350*/  MOV R12, 0x370 ;  /* 0x00000370000c7802 */ /* 0x000fce0000000f00 */
[----:B0-----:R-:W-:Y:S05]  /*0360*/  CALL.REL.NOINC `($__internal_0_$__cuda_sm3x_div_rn_noftz_f32_slowpath) ;  /* 0x0000000400a47944 */ /* 0x001fea0003c00000 */
[----:B------:R-:W-:-:S07]  /*0370*/  IMAD.MOV.U32 R21, RZ, RZ, R0 ;  /* 0x000000ffff157224 */ /* 0x000fce00078e0000 */
.L_x_3:
[----:B------:R-:W-:Y:S05]  /*0380*/  BSYNC.RECONVERGENT B0 ;  /* 0x0000000000007941 */ /* 0x000fea0003800200 */
.L_x_2:
[----:B------:R-:W-:-:S05]  /*0390*/  IADD3 R19, PT, PT, R11, 0x1, RZ ;  /* 0x000000010b137810 */ /* 0x000fca0007ffe0ff */
[----:B0-----:R-:W-:-:S05]  /*03a0*/  IMAD.WIDE.U32 R18, R19, 0x4, R6 ;  /* 0x0000000413127825 */ /* 0x001fca00078e0006 */
[----:B------:R0:W-:Y:S04]  /*03b0*/  STG.E desc[UR6][R18.64], R21 ;  /* 0x0000001512007986 */ /* 0x0001e8000c101906 */
[----:B------:R-:W2:Y:S04]  /*03c0*/  LDG.E.64 R12, desc[UR6][R4.64] ;  /* 0x00000006040c7981 */ /* 0x000ea8000c1e1b00 */
[----:B------:R-:W3:Y:S04]  /*03d0*/  LDG.E.64 R14, desc[UR6][R4.64+0x8] ;  /* 0x00000806040e7981 */ /* 0x000ee8000c1e1b00 */
[----:B------:R-:W4:Y:S01]  /*03e0*/  LDG.E.64 R16, desc[UR6][R4.64+0x10] ;  /* 0x0000100604107981 */ /* 0x000f22000c1e1b00 */
[----:B--2---:R-:W-:-:S02]  /*03f0*/  IADD3 R12, P0, PT, R12, UR4, RZ ;  /* 0x000000040c0c7c10 */ /* 0x004fc4000ff1e0ff */
[----:B---3--:R-:W-:Y:S02]  /*0400*/  IADD3 R14, P1, PT, R14, UR4, RZ ;  /* 0x000000040e0e7c10 */ /* 0x008fe4000ff3e0ff */
[----:B------:R-:W-:Y:S02]  /*0410*/  IADD3.X R13, PT, PT, R13, UR5, RZ, P0, !PT ;  /* 0x000000050d0d7c10 */ /* 0x000fe400087fe4ff */
[----:B----4-:R-:W-:Y:S02]  /*0420*/  IADD3 R16, P2, PT, R16, UR4, RZ ;  /* 0x0000000410107c10 */ /* 0x010fe4000ff5e0ff */
[----:B------:R-:W-:Y:S01]  /*0430*/  IADD3.X R15, PT, PT, R15, UR5, RZ, P1, !PT ;  /* 0x000000050f0f7c10 */ /* 0x000fe20008ffe4ff */
[----:B------:R-:W2:Y:S01]  /*0440*/  LDG.E R0, desc[UR6][R12.64+0x4] ;  /* 0x000004060c007981 */ /* 0x000ea2000c1e1900 */
[----:B------:R-:W-:-:S03]  /*0450*/  IADD3.X R17, PT, PT, R17, UR5, RZ, P2, !PT ;  /* 0x0000000511117c10 */ /* 0x000fc600097fe4ff */
[----:B------:R-:W2:Y:S04]  /*0460*/  LDG.E R3, desc[UR6][R14.64+0x4] ;  /* 0x000004060e037981 */ /* 0x000ea8000c1e1900 */
[----:B0-----:R-:W3:Y:S04]  /*0470*/  LDG.E R19, desc[UR6][R16.64+0x4] ;  /* 0x0000040610137981 */ /* 0x001ee8000c1e1900 */
        /* <DEDUP_REMOVED lines=8> */
[----:B---3--:R-:W-:-:S04]  /*0500*/  FADD R0, R0, R19 ;  /* 0x0000001300007221 */ /* 0x008fc80000000000 */
[----:B----4-:R-:W-:-:S04]  /*0510*/  FADD R0, R0, R21 ;  /* 0x0000001500007221 */ /* 0x010fc80000000000 */
[----:B-----5:R-:W-:-:S04]  /*0520*/  FADD R0, R0, R23 ;  /* 0x0000001700007221 */ /* 0x020fc80000000000 */
[----:B------:R-:W-:-:S04]  /*0530*/  FADD R0, R0, R25 ;  /* 0x0000001900007221 */ /* 0x000fc80000000000 */
[----:B------:R-:W-:-:S04]  /*0540*/  FADD R0, R0, R27 ;  /* 0x0000001b00007221 */ /* 0x000fc80000000000 */
[----:B------:R-:W-:Y:S01]  /*0550*/  FADD R0, R0, R29 ;  /* 0x0000001d00007221 */ /* 0x000fe20000000000 */
[----:B------:R-:W-:-:S03]  /*0560*/  IMAD.MOV.U32 R3, RZ, RZ, 0x3de38e39 ;  /* 0x3de38e39ff037424 */ /* 0x000fc600078e00ff */
[----:B------:R-:W-:Y:S01]  /*0570*/  FADD R18, R0, R18 ;  /* 0x0000001200127221 */ /* 0x000fe20000000000 */
[----:B------:R-:W-:-:S03]  /*0580*/  FFMA R12, R3, -R2, 1 ;  /* 0x3f800000030c7423 */ /* 0x000fc60000000802 */
[----:B------:R-:W0:Y:S01]  /*0590*/  FCHK P0, R18, 9 ;  /* 0x4110000012007902 */ /* 0x000e220000000000 */
[----:B------:R-:W-:-:S04]  /*05a0*/  FFMA R0, R12, R3, 0.11111111193895339966 ;  /* 0x3de38e390c007423 */ /* 0x000fc80000000003 */
[----:B------:R-:W-:-:S04]  /*05b0*/  FFMA R3, R0, R18, RZ ;  /* 0x0000001200037223 */ /* 0x000fc800000000ff */
[----:B------:R-:W-:-:S04]  /*05c0*/  FFMA R12, R3, -9, R18 ;  /* 0xc1100000030c7823 */ /* 0x000fc80000000012 */
[----:B------:R-:W-:Y:S01]  /*05d0*/  FFMA R3, R0, R12, R3 ;  /* 0x0000000c00037223 */ /* 0x000fe20000000003 */
[----:B0-----:R-:W-:Y:S06]  /*05e0*/  @!P0 BRA `(.L_x_5) ;  /* 0x0000000000108947 */ /* 0x001fec0003800000 */
[----:B------:R-:W-:Y:S02]  /*05f0*/  MOV R3, R18 ;  /* 0x0000001200037202 */ /* 0x000fe40000000f00 */
[----:B------:R-:W-:-:S07]  /*0600*/  MOV R12, 0x620 ;  /* 0x00000620000c7802 */ /* 0x000fce0000000f00 */
[----:B------:R-:W-:Y:S05]  /*0610*/  CALL.REL.NOINC `($__internal_0_$__cuda_sm3x_div_rn_noftz_f32_slowpath) ;  /* 0x0000000000f87944 */ /* 0x000fea0003c00000 */
[----:B------:R-:W-:-:S07]  /*0620*/  IMAD.MOV.U32 R3, RZ, RZ, R0 ;  /* 0x000000ffff037224 */ /* 0x000fce00078e0000 */
.L_x_5:
[----:B------:R-:W-:Y:S05]  /*0630*/  BSYNC.RECONVERGENT B0 ;  /* 0x0000000000007941 */ /* 0x000fea0003800200 */
.L_x_4:
[----:B------:R-:W-:Y:S01]  /*0640*/  IADD3 R11, PT, PT, R11, 0x2, RZ ;  /* 0x000000020b0b7810 */ /* 0x000fe20007ffe0ff */
[----:B------:R-:W-:Y:S01]  /*0650*/  VIADD R9, R9, 0x2 ;  /* 0x0000000209097836 */ /* 0x000fe20000000000 */
[----:B------:R-:W-:Y:S01]  /*0660*/  UIADD3 UR4, UP0, UPT, UR4, 0x8, URZ ;  /* 0x0000000804047890 */ /* 0x000fe2000ff1e0ff */
[----:B------:R-:W-:Y:S02]  /*0670*/  IADD3 R10, PT, PT, R10, 0x2, RZ ;  /* 0x000000020a0a7810 */ /* 0x000fe40007ffe0ff */
[----:B------:R-:W-:Y:S01]  /*0680*/  IMAD.WIDE.U32 R12, R11, 0x4, R6 ;  /* 0x000000040b0c7825 */ /* 0x000fe200078e0006 */
[----:B------:R-:W-:Y:S01]  /*0690*/  ISETP.NE.AND P0, PT, R9, -0x2, PT ;  /* 0xfffffffe0900780c */ /* 0x000fe20003f05270 */
[----:B------:R-:W-:-:S03]  /*06a0*/  UIADD3.X UR5, UPT, UPT, URZ, UR5, URZ, UP0, !UPT ;  /* 0x00000005ff057290 */ /* 0x000fc600087fe4ff */
[----:B------:R1:W-:Y:S09]  /*06b0*/  STG.E desc[UR6][R12.64], R3 ;  /* 0x000000030c007986 */ /* 0x0003f2000c101906 */
[----:B------:R-:W-:Y:S05]  /*06c0*/  @P0 BRA `(.L_x_6) ;  /* 0xfffffff8009c0947 */ /* 0x000fea000383ffff */
[----:B------:R-:W-:-:S07]  /*06d0*/  VIADD R7, R10, 0xffffffff ;  /* 0xffffffff0a077836 */ /* 0x000fce0000000000 */
.L_x_1:
[----:B------:R-:W0:Y:S02]  /*06e0*/  LDCU UR4, c[0x0][0x388] ;  /* 0x00007100ff0477ac */ /* 0x000e240008000800 */
[----:B0-----:R-:W-:-:S04]  /*06f0*/  ULOP3.LUT UR4, UR4, 0x1, URZ, 0xc0, !UPT ;  /* 0x0000000104047892 */ /* 0x001fc8000f8ec0ff */
[----:B------:R-:W-:-:S09]  /*0700*/  UISETP.NE.U32.AND UP0, UPT, UR4, 0x1, UPT ;  /* 0x000000010400788c */ /* 0x000fd2000bf05070 */
[----:B------:R-:W-:Y:S05]  /*0710*/  BRA.U UP0, `(.L_x_0) ;  /* 0x0000000100b07547 */ /* 0x000fea000b800000 */
[----:B-1----:R-:W2:Y:S04]  /*0720*/  LDG.E.64 R12, desc[UR6][R4.64] ;  /* 0x00000006040c7981 */ /* 0x002ea8000c1e1b00 */
[----:B------:R-:W3:Y:S04]  /*0730*/  LDG.E.64 R16, desc[UR6][R4.64+0x8] ;  /* 0x0000080604107981 */ /* 0x000ee8000c1e1b00 */
[----:B------:R-:W4:Y:S01]  /*0740*/  LDG.E.64 R10, desc[UR6][R4.64+0x10] ;  /* 0x00001006040a7981 */ /* 0x000f22000c1e1b00 */
[----:B--2---:R-:W-:-:S04]  /*0750*/  IMAD.WIDE R14, R7, 0x4, R12 ;  /* 0x00000004070e7825 */ /* 0x004fc800078e020c */
[C---:B---3--:R-:W-:Y:S02]  /*0760*/  IMAD.WIDE R18, R7.reuse, 0x4, R16 ;  /* 0x0000000407127825 */ /* 0x048fe400078e0210 */
[----:B------:R-:W2:Y:S02]  /*0770*/  LDG.E R14, desc[UR6][R14.64+-0x4] ;  /* 0xfffffc060e0e7981 */ /* 0x000ea4000c1e1900 */
[C---:B----4-:R-:W-:Y:S02]  /*0780*/  IMAD.WIDE R20, R7.reuse, 0x4, R10 ;  /* 0x0000000407147825 */ /* 0x050fe400078e020a */
[----:B------:R-:W2:Y:S02]  /*0790*/  LDG.E R19, desc[UR6][R18.64+-0x4] ;  /* 0xfffffc0612137981 */ /* 0x000ea4000c1e1900 */
[C---:B------:R-:W-:Y:S02]  /*07a0*/  IMAD.WIDE.U32 R12, R7.reuse, 0x4, R12 ;  /* 0x00000004070c7825 */ /* 0x040fe400078e000c */
[----:B------:R-:W3:Y:S02]  /*07b0*/  LDG.E R21, desc[UR6][R20.64+-0x4] ;  /* 0xfffffc0614157981 */ /* 0x000ee4000c1e1900 */
[----:B------:R-:W-:-:S02]  /*07c0*/  IMAD.WIDE.U32 R16, R7, 0x4, R16 ;  /* 0x0000000407107825 */ /* 0x000fc400078e0010 */
[----:B------:R-:W4:Y:S02]  /*07d0*/  LDG.E R3, desc[UR6][R12.64] ;  /* 0x000000060c037981 */ /* 0x000f24000c1e1900 */
[----:B------:R-:W-:Y:S02]  /*07e0*/  IMAD.WIDE.U32 R10, R7, 0x4, R10 ;  /* 0x00000004070a7825 */ /* 0x000fe400078e000a */
        /* <DEDUP_REMOVED lines=10> */
[----:B------:R-:W-:Y:S01]  /*0890*/  FADD R0, R0, R5 ;  /* 0x0000000500007221 */ /* 0x000fe20000000000 */
[----:B------:R-:W-:-:S03]  /*08a0*/  HFMA2 R3, -RZ, RZ, 1.4716796875, -0.0003798007965087890625 ;  /* 0x3de38e39ff037431 */ /* 0x000fc600000001ff */
[----:B------:R-:W-:-:S04]  /*08b0*/  FADD R0, R0, R9 ;  /* 0x0000000900007221 */ /* 0x000fc80000000000 */
[----:B------:R-:W-:-:S04]  /*08c0*/  FADD R0, R0, R23 ;  /* 0x0000001700007221 */ /* 0x000fc80000000000 */
        /* <DEDUP_REMOVED lines=8> */
[----:B------:R-:W-:Y:S01]  /*0950*/  IMAD.MOV.U32 R3, RZ, RZ, R6 ;  /* 0x000000ffff037224 */ /* 0x000fe200078e0006 */
[----:B------:R-:W-:-:S07]  /*0960*/  MOV R12, 0x980 ;  /* 0x00000980000c7802 */ /* 0x000fce0000000f00 */
[----:B------:R-:W-:Y:S05]  /*0970*/  CALL.REL.NOINC `($__internal_0_$__cuda_sm3x_div_rn_noftz_f32_slowpath) ;  /* 0x0000000000207944 */ /* 0x000fea0003c00000 */
[----:B------:R-:W-:-:S07]  /*0980*/  MOV R5, R0 ;  /* 0x0000000000057202 */ /* 0x000fce0000000f00 */
.L_x_8:
[----:B------:R-:W-:Y:S05]  /*0990*/  BSYNC.RECONVERGENT B0 ;  /* 0x0000000000007941 */ /* 0x000fea0003800200 */
.L_x_7:
[----:B------:R-:W0:Y:S01]  /*09a0*/  LDC.64 R2, c[0x0][0x390] ;  /* 0x0000e400ff027b82 */ /* 0x000e220000000a00 */
[----:B------:R-:W-:-:S05]  /*09b0*/  IADD3 R7, PT, PT, R8, R7, RZ ;  /* 0x0000000708077210 */ /* 0x000fca0007ffe0ff */
[----:B0-----:R-:W-:-:S05]  /*09c0*/  IMAD.WIDE.U32 R2, R7, 0x4, R2 ;  /* 0x0000000407027825 */ /* 0x001fca00078e0002 */
[----:B------:R0:W-:Y:S02]  /*09d0*/  STG.E desc[UR6][R2.64], R5 ;  /* 0x0000000502007986 */ /* 0x0001e4000c101906 */
.L_x_0:
[----:B------:R-:W-:Y:S06]  /*09e0*/  BAR.SYNC.DEFER_BLOCKING 0x0 ;  /* 0x0000000000007b1d */ /* 0x000fec0000010000 */
[----:B------:R-:W-:Y:S05]  /*09f0*/  EXIT ;  /* 0x000000000000794d */ /* 0x000fea0003800000 */
        .weak           $__internal_0_$__cuda_sm3x_div_rn_noftz_f32_slowpath
        .type           $__internal_0_$__cuda_sm3x_div_rn_noftz_f32_slowpath,@function
        .size           $__internal_0_$__cuda_sm3x_div_rn_noftz_f32_slowpath,(.L_x_21 - $__internal_0_$__cuda_sm3x_div_rn_noftz_f32_slowpath)
$__internal_0_$__cuda_sm3x_div_rn_noftz_f32_slowpath:
[----:B------:R-:W-:Y:S01]  /*0a00*/  SHF.R.U32.HI R14, RZ, 0x17, R2 ;  /* 0x00000017ff0e7819 */ /* 0x000fe20000011602 */
[----:B------:R-:W-:Y:S01]  /*0a10*/  BSSY.RECONVERGENT B1, `(.L_x_9) ;  /* 0x0000064000017945 */ /* 0x000fe20003800200 */
[----:B------:R-:W-:Y:S01]  /*0a20*/  SHF.R.U32.HI R0, RZ, 0x17, R3 ;  /* 0x00000017ff007819 */ /* 0x000fe20000011603 */
[----:B------:R-:W-:Y:S01]  /*0a30*/  HFMA2 R16, -RZ, RZ, 2.53125, 0 ;  /* 0x41100000ff107431 */ /* 0x000fe200000001ff */
[----:B------:R-:W-:Y:S02]  /*0a40*/  LOP3.LUT R14, R14, 0xff, RZ, 0xc0, !PT ;  /* 0x000000ff0e0e7812 */ /* 0x000fe400078ec0ff */
[----:B------:R-:W-:-:S03]  /*0a50*/  LOP3.LUT R18, R0, 0xff, RZ, 0xc0, !PT ;  /* 0x000000ff00127812 */ /* 0x000fc600078ec0ff */
[----:B------:R-:W-:Y:S01]  /*0a60*/  VIADD R15, R14, 0xffffffff ;  /* 0xffffffff0e0f7836 */ /* 0x000fe20000000000 */
[----:B------:R-:W-:-:S04]  /*0a70*/  IADD3 R17, PT, PT, R18, -0x1, RZ ;  /* 0xffffffff12117810 */ /* 0x000fc80007ffe0ff */
[----:B------:R-:W-:-:S04]  /*0a80*/  ISETP.GT.U32.AND P0, PT, R15, 0xfd, PT ;  /* 0x000000fd0f00780c */ /* 0x000fc80003f04070 */
[----:B------:R-:W-:-:S13]  /*0a90*/  ISETP.GT.U32.OR P0, PT, R17, 0xfd, P0 ;  /* 0x000000fd1100780c */ /* 0x000fda0000704470 */
[----:B------:R-:W-:Y:S01]  /*0aa0*/  @!P0 IMAD.MOV.U32 R13, RZ, RZ, RZ ;  /* 0x000000ffff0d8224 */ /* 0x000fe200078e00ff */
[----:B------:R-:W-:Y:S06]  /*0ab0*/  @!P0 BRA `(.L_x_10) ;  /* 0x0000000000608947 */ /* 0x000fec0003800000 */
[----:B------:R-:W-:Y:S02]  /*0ac0*/  MOV R0, 0x41100000 ;  /* 0x4110000000007802 */ /* 0x000fe40000000f00 */
[----:B------:R-:W-:Y:S02]  /*0ad0*/  FSETP.GTU.FTZ.AND P0, PT, |R3|, +INF , PT ;  /* 0x7f8000000300780b */ /* 0x000fe40003f1c200 */
[----:B------:R-:W-:-:S04]  /*0ae0*/  FSETP.GTU.FTZ.AND P1, PT, |R0|, +INF , PT ;  /* 0x7f8000000000780b */ /* 0x000fc80003f3c200 */
[----:B------:R-:W-:-:S13]  /*0af0*/  PLOP3.LUT P0, PT, P0, P1, PT, 0xf8, 0x8f ;  /* 0x00000000008f781c */ /* 0x000fda0000703f70 */
[----:B------:R-:W-:Y:S05]  /*0b00*/  @P0 BRA `(.L_x_11) ;  /* 0x00000004004c0947 */ /* 0x000fea0003800000 */
[----:B------:R-:W-:-:S13]  /*0b10*/  LOP3.LUT P0, RZ, R16, 0x7fffffff, R3, 0xc8, !PT ;  /* 0x7fffffff10ff7812 */ /* 0x000fda000780c803 */
[----:B------:R-:W-:Y:S05]  /*0b20*/  @!P0 BRA `(.L_x_12) ;  /* 0x00000004003c8947 */ /* 0x000fea0003800000 */
[C---:B------:R-:W-:Y:S02]  /*0b30*/  FSETP.NEU.FTZ.AND P2, PT, |R3|.reuse, +INF , PT ;  /* 0x7f8000000300780b */ /* 0x040fe40003f5d200 */
[----:B------:R-:W-:Y:S02]  /*0b40*/  FSETP.NEU.FTZ.AND P1, PT, |R0|, +INF , PT ;  /* 0x7f8000000000780b */ /* 0x000fe40003f3d200 */
[----:B------:R-:W-:-:S11]  /*0b50*/  FSETP.NEU.FTZ.AND P0, PT, |R3|, +INF , PT ;  /* 0x7f8000000300780b */ /* 0x000fd60003f1d200 */
[----:B------:R-:W-:Y:S05]  /*0b60*/  @!P1 BRA !P2, `(.L_x_12) ;  /* 0x00000004002c9947 */ /* 0x000fea0005000000 */
[----:B------:R-:W-:-:S04]  /*0b70*/  LOP3.LUT P2, RZ, R3, 0x7fffffff, RZ, 0xc0, !PT ;  /* 0x7fffffff03ff7812 */ /* 0x000fc8000784c0ff */
[----:B------:R-:W-:-:S13]  /*0b80*/  PLOP3.LUT P1, PT, P1, P2, PT, 0x2f, 0xf2 ;  /* 0x0000000000f2781c */ /* 0x000fda0000f24577 */
[----:B------:R-:W-:Y:S05]  /*0b90*/  @P1 BRA `(.L_x_13) ;  /* 0x0000000400181947 */ /* 0x000fea0003800000 */
[----:B------:R-:W-:-:S04]  /*0ba0*/  LOP3.LUT P1, RZ, R16, 0x7fffffff, RZ, 0xc0, !PT ;  /* 0x7fffffff10ff7812 */ /* 0x000fc8000782c0ff */
[----:B------:R-:W-:-:S13]  /*0bb0*/  PLOP3.LUT P0, PT, P0, P1, PT, 0x2f, 0xf2 ;  /* 0x0000000000f2781c */ /* 0x000fda0000702577 */
[----:B------:R-:W-:Y:S05]  /*0bc0*/  @P0 BRA `(.L_x_14) ;  /* 0x0000000400000947 */ /* 0x000fea0003800000 */
[----:B------:R-:W-:Y:S02]  /*0bd0*/  ISETP.GE.AND P0, PT, R17, RZ, PT ;  /* 0x000000ff1100720c */ /* 0x000fe40003f06270 */
[----:B------:R-:W-:-:S11]  /*0be0*/  ISETP.GE.AND P1, PT, R15, RZ, PT ;  /* 0x000000ff0f00720c */ /* 0x000fd60003f26270 */
[----:B------:R-:W-:Y:S01]  /*0bf0*/  @P0 MOV R13, RZ ;  /* 0x000000ff000d0202 */ /* 0x000fe20000000f00 */
[----:B------:R-:W-:Y:S02]  /*0c00*/  @!P0 IMAD.MOV.U32 R13, RZ, RZ, -0x40 ;  /* 0xffffffc0ff0d8424 */ /* 0x000fe400078e00ff */
[----:B------:R-:W-:Y:S01]  /*0c10*/  @!P0 FFMA R3, R3, 1.84467440737095516160e+19, RZ ;  /* 0x5f80000003038823 */ /* 0x000fe200000000ff */
[----:B------:R-:W-:Y:S02]  /*0c20*/  @!P1 FFMA R16, R0, 1.84467440737095516160e+19, RZ ;  /* 0x5f80000000109823 */ /* 0x000fe400000000ff */
[----:B------:R-:W-:-:S07]  /*0c30*/  @!P1 IADD3 R13, PT, PT, R13, 0x40, RZ ;  /* 0x000000400d0d9810 */ /* 0x000fce0007ffe0ff */
.L_x_10:
[----:B------:R-:W-:Y:S01]  /*0c40*/  LEA R15, R14, 0xc0800000, 0x17 ;  /* 0xc08000000e0f7811 */ /* 0x000fe200078eb8ff */
[----:B------:R-:W-:Y:S03]  /*0c50*/  BSSY.RECONVERGENT B2, `(.L_x_15) ;  /* 0x0000036000027945 */ /* 0x000fe60003800200 */
[----:B------:R-:W-:Y:S01]  /*0c60*/  IADD3 R16, PT, PT, -R15, R16, RZ ;  /* 0x000000100f107210 */ /* 0x000fe20007ffe1ff */
[----:B------:R-:W-:-:S03]  /*0c70*/  VIADD R15, R18, 0xffffff81 ;  /* 0xffffff81120f7836 */ /* 0x000fc60000000000 */
[----:B------:R0:W1:Y:S01]  /*0c80*/  MUFU.RCP R17, R16 ;  /* 0x0000001000117308 */ /* 0x0000620000001000 */
[----:B------:R-:W-:Y:S01]  /*0c90*/  FADD.FTZ R19, -R16, -RZ ;  /* 0x800000ff10137221 */ /* 0x000fe20000010100 */
[C---:B------:R-:W-:Y:S01]  /*0ca0*/  IMAD R0, R15.reuse, -0x800000, R3 ;  /* 0xff8000000f007824 */ /* 0x040fe200078e0203 */
[----:B0-----:R-:W-:-:S04]  /*0cb0*/  IADD3 R16, PT, PT, R15, 0x7f, -R14 ;  /* 0x0000007f0f107810 */ /* 0x001fc80007ffe80e */
[----:B------:R-:W-:Y:S01]  /*0cc0*/  IADD3 R13, PT, PT, R16, R13, RZ ;  /* 0x0000000d100d7210 */ /* 0x000fe20007ffe0ff */
[----:B-1----:R-:W-:-:S04]  /*0cd0*/  FFMA R18, R17, R19, 1 ;  /* 0x3f80000011127423 */ /* 0x002fc80000000013 */
[----:B------:R-:W-:-:S04]  /*0ce0*/  FFMA R3, R17, R18, R17 ;  /* 0x0000001211037223 */ /* 0x000fc80000000011 */
[----:B------:R-:W-:-:S04]  /*0cf0*/  FFMA R18, R0, R3, RZ ;  /* 0x0000000300127223 */ /* 0x000fc800000000ff */
[----:B------:R-:W-:-:S04]  /*0d00*/  FFMA R17, R19, R18, R0 ;  /* 0x0000001213117223 */ /* 0x000fc80000000000 */
[----:B------:R-:W-:-:S04]  /*0d10*/  FFMA R18, R3, R17, R18 ;  /* 0x0000001103127223 */ /* 0x000fc80000000012 */
[----:B------:R-:W-:-:S04]  /*0d20*/  FFMA R19, R19, R18, R0 ;  /* 0x0000001213137223 */ /* 0x000fc80000000000 */
[----:B------:R-:W-:-:S05]  /*0d30*/  FFMA R0, R3, R19, R18 ;  /* 0x0000001303007223 */ /* 0x000fca0000000012 */
[----:B------:R-:W-:-:S04]  /*0d40*/  SHF.R.U32.HI R14, RZ, 0x17, R0 ;  /* 0x00000017ff0e7819 */ /* 0x000fc80000011600 */
[----:B------:R-:W-:-:S04]  /*0d50*/  LOP3.LUT R14, R14, 0xff, RZ, 0xc0, !PT ;  /* 0x000000ff0e0e7812 */ /* 0x000fc800078ec0ff */
[----:B------:R-:W-:-:S05]  /*0d60*/  IADD3 R17, PT, PT, R14, R13, RZ ;  /* 0x0000000d0e117210 */ /* 0x000fca0007ffe0ff */
[----:B------:R-:W-:-:S05]  /*0d70*/  VIADD R14, R17, 0xffffffff ;  /* 0xffffffff110e7836 */ /* 0x000fca0000000000 */
[----:B------:R-:W-:-:S13]  /*0d80*/  ISETP.GE.U32.AND P0, PT, R14, 0xfe, PT ;  /* 0x000000fe0e00780c */ /* 0x000fda0003f06070 */
[----:B------:R-:W-:Y:S05]  /*0d90*/  @!P0 BRA `(.L_x_16) ;  /* 0x0000000000808947 */ /* 0x000fea0003800000 */
[----:B------:R-:W-:-:S13]  /*0da0*/  ISETP.GT.AND P0, PT, R17, 0xfe, PT ;  /* 0x000000fe1100780c */ /* 0x000fda0003f04270 */
[----:B------:R-:W-:Y:S05]  /*0db0*/  @P0 BRA `(.L_x_17) ;  /* 0x00000000006c0947 */ /* 0x000fea0003800000 */
[----:B------:R-:W-:-:S13]  /*0dc0*/  ISETP.GE.AND P0, PT, R17, 0x1, PT ;  /* 0x000000011100780c */ /* 0x000fda0003f06270 */
[----:B------:R-:W-:Y:S05]  /*0dd0*/  @P0 BRA `(.L_x_18) ;  /* 0x0000000000740947 */ /* 0x000fea0003800000 */
[----:B------:R-:W-:Y:S02]  /*0de0*/  ISETP.GE.AND P0, PT, R17, -0x18, PT ;  /* 0xffffffe81100780c */ /* 0x000fe40003f06270 */
[----:B------:R-:W-:-:S11]  /*0df0*/  LOP3.LUT R0, R0, 0x80000000, RZ, 0xc0, !PT ;  /* 0x8000000000007812 */ /* 0x000fd600078ec0ff */
[----:B------:R-:W-:Y:S05]  /*0e00*/  @!P0 BRA `(.L_x_18) ;  /* 0x0000000000688947 */ /* 0x000fea0003800000 */
[-CC-:B------:R-:W-:Y:S01]  /*0e10*/  FFMA.RZ R13, R3, R19.reuse, R18.reuse ;  /* 0x00000013030d7223 */ /* 0x180fe2000000c012 */
[----:B------:R-:W-:Y:S01]  /*0e20*/  IADD3 R16, PT, PT, R17, 0x20, RZ ;  /* 0x0000002011107810 */ /* 0x000fe20007ffe0ff */
[-CC-:B------:R-:W-:Y:S01]  /*0e30*/  FFMA.RM R14, R3, R19.reuse, R18.reuse ;  /* 0x00000013030e7223 */ /* 0x180fe20000004012 */
[----:B------:R-:W-:Y:S02]  /*0e40*/  ISETP.NE.AND P2, PT, R17, RZ, PT ;  /* 0x000000ff1100720c */ /* 0x000fe40003f45270 */
[----:B------:R-:W-:Y:S01]  /*0e50*/  LOP3.LUT R15, R13, 0x7fffff, RZ, 0xc0, !PT ;  /* 0x007fffff0d0f7812 */ /* 0x000fe200078ec0ff */
[----:B------:R-:W-:Y:S01]  /*0e60*/  FFMA.RP R13, R3, R19, R18 ;  /* 0x00000013030d7223 */ /* 0x000fe20000008012 */
[----:B------:R-:W-:Y:S02]  /*0e70*/  ISETP.NE.AND P1, PT, R17, RZ, PT ;  /* 0x000000ff1100720c */ /* 0x000fe40003f25270 */
[----:B------:R-:W-:Y:S02]  /*0e80*/  LOP3.LUT R15, R15, 0x800000, RZ, 0xfc, !PT ;  /* 0x008000000f0f7812 */ /* 0x000fe400078efcff */
[----:B------:R-:W-:-:S02]  /*0e90*/  IADD3 R3, PT, PT, -R17, RZ, RZ ;  /* 0x000000ff11037210 */ /* 0x000fc40007ffe1ff */
[----:B------:R-:W-:Y:S02]  /*0ea0*/  SHF.L.U32 R16, R15, R16, RZ ;  /* 0x000000100f107219 */ /* 0x000fe400000006ff */
[----:B------:R-:W-:Y:S02]  /*0eb0*/  FSETP.NEU.FTZ.AND P0, PT, R13, R14, PT ;  /* 0x0000000e0d00720b */ /* 0x000fe40003f1d000 */
[----:B------:R-:W-:Y:S02]  /*0ec0*/  SEL R14, R3, RZ, P2 ;  /* 0x000000ff030e7207 */ /* 0x000fe40001000000 */
[----:B------:R-:W-:Y:S02]  /*0ed0*/  ISETP.NE.AND P1, PT, R16, RZ, P1 ;  /* 0x000000ff1000720c */ /* 0x000fe40000f25270 */
[----:B------:R-:W-:Y:S02]  /*0ee0*/  SHF.R.U32.HI R14, RZ, R14, R15 ;  /* 0x0000000eff0e7219 */ /* 0x000fe4000001160f */
[----:B------:R-:W-:-:S02]  /*0ef0*/  PLOP3.LUT P0, PT, P0, P1, PT, 0xf8, 0x8f ;  /* 0x00000000008f781c */ /* 0x000fc40000703f70 */
[----:B------:R-:W-:Y:S02]  /*0f00*/  SHF.R.U32.HI R16, RZ, 0x1, R14 ;  /* 0x00000001ff107819 */ /* 0x000fe4000001160e */
[----:B------:R-:W-:-:S04]  /*0f10*/  SEL R3, RZ, 0x1, !P0 ;  /* 0x00000001ff037807 */ /* 0x000fc80004000000 */
[----:B------:R-:W-:-:S04]  /*0f20*/  LOP3.LUT R3, R3, 0x1, R16, 0xf8, !PT ;  /* 0x0000000103037812 */ /* 0x000fc800078ef810 */
[----:B------:R-:W-:-:S05]  /*0f30*/  LOP3.LUT R3, R3, R14, RZ, 0xc0, !PT ;  /* 0x0000000e03037212 */ /* 0x000fca00078ec0ff */
[----:B------:R-:W-:-:S05]  /*0f40*/  IMAD.IADD R3, R16, 0x1, R3 ;  /* 0x0000000110037824 */ /* 0x000fca00078e0203 */
[----:B------:R-:W-:Y:S01]  /*0f50*/  LOP3.LUT R0, R3, R0, RZ, 0xfc, !PT ;  /* 0x0000000003007212 */ /* 0x000fe200078efcff */
[----:B------:R-:W-:Y:S06]  /*0f60*/  BRA `(.L_x_18) ;  /* 0x0000000000107947 */ /* 0x000fec0003800000 */
.L_x_17:
[----:B------:R-:W-:-:S04]  /*0f70*/  LOP3.LUT R0, R0, 0x80000000, RZ, 0xc0, !PT ;  /* 0x8000000000007812 */ /* 0x000fc800078ec0ff */
[----:B------:R-:W-:Y:S01]  /*0f80*/  LOP3.LUT R0, R0, 0x7f800000, RZ, 0xfc, !PT ;  /* 0x7f80000000007812 */ /* 0x000fe200078efcff */
[----:B------:R-:W-:Y:S06]  /*0f90*/  BRA `(.L_x_18) ;  /* 0x0000000000047947 */ /* 0x000fec0003800000 */
.L_x_16:
[----:B------:R-:W-:-:S07]  /*0fa0*/  LEA R0, R13, R0, 0x17 ;  /* 0x000000000d007211 */ /* 0x000fce00078eb8ff */
.L_x_18:
[----:B------:R-:W-:Y:S05]  /*0fb0*/  BSYNC.RECONVERGENT B2 ;  /* 0x0000000000027941 */ /* 0x000fea0003800200 */
.L_x_15:
[----:B------:R-:W-:Y:S05]  /*0fc0*/  BRA `(.L_x_19) ;  /* 0x0000000000207947 */ /* 0x000fea0003800000 */
.L_x_14:
[----:B------:R-:W-:-:S04]  /*0fd0*/  LOP3.LUT R0, R16, 0x80000000, R3, 0x48, !PT ;  /* 0x8000000010007812 */ /* 0x000fc800078e4803 */
[----:B------:R-:W-:Y:S01]  /*0fe0*/  LOP3.LUT R0, R0, 0x7f800000, RZ, 0xfc, !PT ;  /* 0x7f80000000007812 */ /* 0x000fe200078efcff */
[----:B------:R-:W-:Y:S06]  /*0ff0*/  BRA `(.L_x_19) ;  /* 0x0000000000147947 */ /* 0x000fec0003800000 */
.L_x_13:
[----:B------:R-:W-:Y:S01]  /*1000*/  LOP3.LUT R0, R16, 0x80000000, R3, 0x48, !PT ;  /* 0x8000000010007812 */ /* 0x000fe200078e4803 */
[----:B------:R-:W-:Y:S06]  /*1010*/  BRA `(.L_x_19) ;  /* 0x00000000000c7947 */ /* 0x000fec0003800000 */
.L_x_12:
[----:B------:R-:W0:Y:S01]  /*1020*/  MUFU.RSQ R0, -QNAN ;  /* 0xffc0000000007908 */ /* 0x000e220000001400 */
[----:B------:R-:W-:Y:S05]  /*1030*/  BRA `(.L_x_19) ;  /* 0x0000000000047947 */ /* 0x000fea0003800000 */
.L_x_11:
[----:B------:R-:W-:-:S07]  /*1040*/  FADD.FTZ R0, R3, R0 ;  /* 0x0000000003007221 */ /* 0x000fce0000010000 */
.L_x_19:
[----:B------:R-:W-:Y:S05]  /*1050*/  BSYNC.RECONVERGENT B1 ;  /* 0x0000000000017941 */ /* 0x000fea0003800200 */
.L_x_9:
[----:B------:R-:W-:-:S04]  /*1060*/  HFMA2 R13, -RZ, RZ, 0, 0 ;  /* 0x00000000ff0d7431 */ /* 0x000fc800000001ff */
[----:B0-----:R-:W-:Y:S05]  /*1070*/  RET.REL.NODEC R12 `(blur_filter) ;  /* 0xffffffec0ce07950 */ /* 0x001fea0003c3ffff */
.L_x_20:
[----:B------:R-:W-:-:S00]  /*1080*/  BRA `(.L_x_20) ;  /* 0xfffffffc00fc7947 */ /* 0x000fc0000383ffff */
[----:B------:R-:W-:-:S00]  /*1090*/  NOP ;  /* 0x0000000000007918 */ /* 0x000fc00000000000 */
        /* <DEDUP_REMOVED lines=14> */
.L_x_21:


//--------------------- .nv.shared.reserved.0     --------------------------
	.section	.nv.shared.reserved.0,"aw",@nobits
	.weak		__nv_reservedSMEM_offset_0_alias
	.size		__nv_reservedSMEM_offset_0_alias, 0, 64
	.other		__nv_reservedSMEM_offset_0_alias,@"STO_CUDA_RESERVED_SHARED STV_DEFAULT"
__nv_reservedSMEM_offset_0_alias:
	.zero		0
	.zero		64


//--------------------- .nv.constant0.blur_filter --------------------------
	.section	.nv.constant0.blur_filter,"a",@progbits
	.sectionflags	@""
	.align	4
.nv.constant0.blur_filter:
	.zero		920


//--------------------- SYMBOLS --------------------------

	.type		.nv.reservedSmem.offset0,@object
	.size		.nv.reservedSmem.offset0,0x4
